//
// Generated by NVIDIA NVVM Compiler
//
// Compiler Build ID: CL-36424714
// Cuda compilation tools, release 13.0, V13.0.88
// Based on NVVM 20.0.0
//

.version 9.0
.target sm_100
.address_size 64

	// .globl	_Z11copy_kernelPfS_ii

.visible .entry _Z11copy_kernelPfS_ii(
	.param .u64 .ptr .align 1 _Z11copy_kernelPfS_ii_param_0,
	.param .u64 .ptr .align 1 _Z11copy_kernelPfS_ii_param_1,
	.param .u32 _Z11copy_kernelPfS_ii_param_2,
	.param .u32 _Z11copy_kernelPfS_ii_param_3
)
{
	.reg .b32 	%r<11>;
	.reg .b32 	%f<2>;
	.reg .b64 	%rd<8>;

	ld.param.u64 	%rd1, [_Z11copy_kernelPfS_ii_param_0];
	ld.param.u64 	%rd2, [_Z11copy_kernelPfS_ii_param_1];
	ld.param.u32 	%r1, [_Z11copy_kernelPfS_ii_param_2];
	cvta.to.global.u64 	%rd3, %rd2;
	cvta.to.global.u64 	%rd4, %rd1;
	mov.u32 	%r2, %ctaid.x;
	shl.b32 	%r3, %r2, 4;
	mov.u32 	%r4, %tid.x;
	add.s32 	%r5, %r3, %r4;
	mov.u32 	%r6, %ctaid.y;
	shl.b32 	%r7, %r6, 4;
	mov.u32 	%r8, %tid.y;
	add.s32 	%r9, %r7, %r8;
	mad.lo.s32 	%r10, %r1, %r9, %r5;
	mul.wide.s32 	%rd5, %r10, 4;
	add.s64 	%rd6, %rd4, %rd5;
	ld.global.f32 	%f1, [%rd6];
	add.s64 	%rd7, %rd3, %rd5;
	st.global.f32 	[%rd7], %f1;
	ret;

}


// ===== COMPILED SASS (sm_100) =====

	.target	sm_100

	.elftype	@"ET_EXEC"


//--------------------- .note.nv.tkinfo           --------------------------
	.section	.note.nv.tkinfo,"",@"SHT_NOTE"
	.sectionflags	@"SHF_NOTE_NV_TKINFO"
	.tkinfo
        /*0018*/ 	.word	0x00000002
        /*0030*/ 	.string	""
        /*0030*/ 	.string	"ptxas"
        /*0030*/ 	.string	"Cuda compilation tools, release 13.0, V13.0.88"
        /*0030*/ 	.string	"Build cuda_13.0.r13.0/compiler.36424714_0"
        /*0030*/ 	.string	"-arch sm_100 -m 64 "



//--------------------- .note.nv.cuinfo           --------------------------
	.section	.note.nv.cuinfo,"",@"SHT_NOTE"
	.sectionflags	@"SHF_NOTE_NV_CUINFO"
        /*0018*/ 	.short	0x0002
        /*001a*/ 	.short	0x0064
        /*001c*/ 	.short	0x0082
	.zero		2


//--------------------- .nv.info                  --------------------------
	.section	.nv.info,"",@"SHT_CUDA_INFO"
	.align	4


	//----- nvinfo : EIATTR_REGCOUNT
	.align		4
        /*0000*/ 	.byte	0x04, 0x2f
        /*0002*/ 	.short	(.L_1 - .L_0)
	.align		4
.L_0:
        /*0004*/ 	.word	index@(_Z11copy_kernelPfS_ii)
        /*0008*/ 	.word	0x0000000a


	//----- nvinfo : EIATTR_FRAME_SIZE
	.align		4
.L_1:
        /*000c*/ 	.byte	0x04, 0x11
        /*000e*/ 	.short	(.L_3 - .L_2)
	.align		4
.L_2:
        /*0010*/ 	.word	index@(_Z11copy_kernelPfS_ii)
        /*0014*/ 	.word	0x00000000


	//----- nvinfo : EIATTR_MIN_STACK_SIZE
	.align		4
.L_3:
        /*0018*/ 	.byte	0x04, 0x12
        /*001a*/ 	.short	(.L_5 - .L_4)
	.align		4
.L_4:
        /*001c*/ 	.word	index@(_Z11copy_kernelPfS_ii)
        /*0020*/ 	.word	0x00000000
.L_5:


//--------------------- .nv.compat                --------------------------
	.section	.nv.compat,"",@"SHT_CUDA_COMPAT_INFO"
	.align	4
        /*0000*/ 	.byte	0x02, 0x09, 0x00, 0x00, 0x02, 0x02, 0x01, 0x00, 0x02, 0x05, 0x05, 0x00, 0x03, 0x07, 0x01, 0x01
        /*0010*/ 	.byte	0x02, 0x03, 0x00, 0x00, 0x02, 0x06, 0x01, 0x00, 0x04, 0x0b, 0x08, 0x00, 0x09, 0x00, 0x00, 0x00
        /*0020*/ 	.byte	0x00, 0x00, 0x00, 0x00


//--------------------- .nv.info._Z11copy_kernelPfS_ii --------------------------
	.section	.nv.info._Z11copy_kernelPfS_ii,"",@"SHT_CUDA_INFO"
	.sectionflags	@""
	.align	4


	//----- nvinfo : EIATTR_CUDA_API_VERSION
	.align		4
        /*0000*/ 	.byte	0x04, 0x37
        /*0002*/ 	.short	(.L_7 - .L_6)
.L_6:
        /*0004*/ 	.word	0x00000082


	//----- nvinfo : EIATTR_KPARAM_INFO
	.align		4
.L_7:
        /*0008*/ 	.byte	0x04, 0x17
        /*000a*/ 	.short	(.L_9 - .L_8)
.L_8:
        /*000c*/ 	.word	0x00000000
        /*0010*/ 	.short	0x0003
        /*0012*/ 	.short	0x0014
        /*0014*/ 	.byte	0x00, 0xf0, 0x11, 0x00


	//----- nvinfo : EIATTR_KPARAM_INFO
	.align		4
.L_9:
        /*0018*/ 	.byte	0x04, 0x17
        /*001a*/ 	.short	(.L_11 - .L_10)
.L_10:
        /*001c*/ 	.word	0x00000000
        /*0020*/ 	.short	0x0002
        /*0022*/ 	.short	0x0010
        /*0024*/ 	.byte	0x00, 0xf0, 0x11, 0x00


	//----- nvinfo : EIATTR_KPARAM_INFO
	.align		4
.L_11:
        /*0028*/ 	.byte	0x04, 0x17
        /*002a*/ 	.short	(.L_13 - .L_12)
.L_12:
        /*002c*/ 	.word	0x00000000
        /*0030*/ 	.short	0x0001
        /*0032*/ 	.short	0x0008
        /*0034*/ 	.byte	0x00, 0xf5, 0x21, 0x00


	//----- nvinfo : EIATTR_KPARAM_INFO
	.align		4
.L_13:
        /*0038*/ 	.byte	0x04, 0x17
        /*003a*/ 	.short	(.L_15 - .L_14)
.L_14:
        /*003c*/ 	.word	0x00000000
        /*0040*/ 	.short	0x0000
        /*0042*/ 	.short	0x0000
        /*0044*/ 	.byte	0x00, 0xf5, 0x21, 0x00


	//----- nvinfo : EIATTR_SPARSE_MMA_MASK
	.align		4
.L_15:
        /*0048*/ 	.byte	0x03, 0x50
        /*004a*/ 	.short	0x0000


	//----- nvinfo : EIATTR_MAXREG_COUNT
	.align		4
        /*004c*/ 	.byte	0x03, 0x1b
        /*004e*/ 	.short	0x00ff


	//----- nvinfo : EIATTR_MERCURY_ISA_VERSION
	.align		4
        /*0050*/ 	.byte	0x03, 0x5f
        /*0052*/ 	.short	0x0101


	//----- nvinfo : EIATTR_VRC_CTA_INIT_COUNT
	.align		4
        /*0054*/ 	.byte	0x02, 0x4a
	.zero		1
	.zero		1


	//----- nvinfo : EIATTR_EXIT_INSTR_OFFSETS
	.align		4
        /*0058*/ 	.byte	0x04, 0x1c
        /*005a*/ 	.short	(.L_17 - .L_16)


	//   ....[0]....
.L_16:
        /*005c*/ 	.word	0x00000100


	//----- nvinfo : EIATTR_CBANK_PARAM_SIZE
	.align		4
.L_17:
        /*0060*/ 	.byte	0x03, 0x19
        /*0062*/ 	.short	0x0018


	//----- nvinfo : EIATTR_PARAM_CBANK
	.align		4
        /*0064*/ 	.byte	0x04, 0x0a
        /*0066*/ 	.short	(.L_19 - .L_18)
	.align		4
.L_18:
        /*0068*/ 	.word	index@(.nv.constant0._Z11copy_kernelPfS_ii)
        /*006c*/ 	.short	0x0380
        /*006e*/ 	.short	0x0018


	//----- nvinfo : EIATTR_SW_WAR
	.align		4
.L_19:
        /*0070*/ 	.byte	0x04, 0x36
        /*0072*/ 	.short	(.L_21 - .L_20)
.L_20:
        /*0074*/ 	.word	0x00000008
.L_21:


//--------------------- .nv.callgraph             --------------------------
	.section	.nv.callgraph,"",@"SHT_CUDA_CALLGRAPH"
	.align	4
	.sectionentsize	8
	.align		4
        /*0000*/ 	.word	0x00000000
	.align		4
        /*0004*/ 	.word	0xffffffff
	.align		4
        /*0008*/ 	.word	0x00000000
	.align		4
        /*000c*/ 	.word	0xfffffffe
	.align		4
        /*0010*/ 	.word	0x00000000
	.align		4
        /*0014*/ 	.word	0xfffffffd
	.align		4
        /*0018*/ 	.word	0x00000000
	.align		4
        /*001c*/ 	.word	0xfffffffc


//--------------------- .text._Z11copy_kernelPfS_ii --------------------------
	.section	.text._Z11copy_kernelPfS_ii,"ax",@progbits
	.align	128
        .global         _Z11copy_kernelPfS_ii
        .type           _Z11copy_kernelPfS_ii,@function
        .size           _Z11copy_kernelPfS_ii,(.L_x_1 - _Z11copy_kernelPfS_ii)
        .other          _Z11copy_kernelPfS_ii,@"STO_CUDA_ENTRY STV_DEFAULT"
_Z11copy_kernelPfS_ii:
.text._Z11copy_kernelPfS_ii:
[----:B------:R-:W-:Y:S01]  /*0000*/  LDC R1, c[0x0][0x37c] ;  /* 0x0000df00ff017b82 */ /* 0x000fe20000000800 */
[----:B------:R-:W0:Y:S07]  /*0010*/  S2R R0, SR_CTAID.X ;  /* 0x0000000000007919 */ /* 0x000e2e0000002500 */
[----:B------:R-:W1:Y:S01]  /*0020*/  LDC.64 R2, c[0x0][0x380] ;  /* 0x0000e000ff027b82 */ /* 0x000e620000000a00 */
[----:B------:R-:W2:Y:S01]  /*0030*/  LDCU UR6, c[0x0][0x390] ;  /* 0x00007200ff0677ac */ /* 0x000ea20008000800 */
[----:B------:R-:W0:Y:S01]  /*0040*/  S2R R5, SR_TID.X ;  /* 0x0000000000057919 */ /* 0x000e220000002100 */
[----:B------:R-:W3:Y:S01]  /*0050*/  LDCU.64 UR4, c[0x0][0x358] ;  /* 0x00006b00ff0477ac */ /* 0x000ee20008000a00 */
[----:B------:R-:W4:Y:S01]  /*0060*/  S2R R4, SR_CTAID.Y ;  /* 0x0000000000047919 */ /* 0x000f220000002600 */
[----:B------:R-:W4:Y:S01]  /*0070*/  S2R R7, SR_TID.Y ;  /* 0x0000000000077919 */ /* 0x000f220000002200 */
[----:B0-----:R-:W-:-:S02]  /*0080*/  LEA R0, R0, R5, 0x4 ;  /* 0x0000000500007211 */ /* 0x001fc400078e20ff */
[----:B----4-:R-:W-:-:S05]  /*0090*/  LEA R5, R4, R7, 0x4 ;  /* 0x0000000704057211 */ /* 0x010fca00078e20ff */
[----:B--2---:R-:W-:Y:S02]  /*00a0*/  IMAD R7, R5, UR6, R0 ;  /* 0x0000000605077c24 */ /* 0x004fe4000f8e0200 */
[----:B------:R-:W0:Y:S02]  /*00b0*/  LDC.64 R4, c[0x0][0x388] ;  /* 0x0000e200ff047b82 */ /* 0x000e240000000a00 */
[----:B-1----:R-:W-:-:S06]  /*00c0*/  IMAD.WIDE R2, R7, 0x4, R2 ;  /* 0x0000000407027825 */ /* 0x002fcc00078e0202 */
[----:B---3--:R-:W2:Y:S01]  /*00d0*/  LDG.E R3, desc[UR4][R2.64] ;  /* 0x0000000402037981 */ /* 0x008ea2000c1e1900 */
[----:B0-----:R-:W-:-:S05]  /*00e0*/  IMAD.WIDE R4, R7, 0x4, R4 ;  /* 0x0000000407047825 */ /* 0x001fca00078e0204 */
[----:B--2---:R-:W-:Y:S01]  /*00f0*/  STG.E desc[UR4][R4.64], R3 ;  /* 0x0000000304007986 */ /* 0x004fe2000c101904 */
[----:B------:R-:W-:Y:S05]  /*0100*/  EXIT ;  /* 0x000000000000794d */ /* 0x000fea0003800000 */
.L_x_0:
[----:B------:R-:W-:-:S00]  /*0110*/  BRA `(.L_x_0) ;  /* 0xfffffffc00fc7947 */ /* 0x000fc0000383ffff */
[----:B------:R-:W-:-:S00]  /*0120*/  NOP ;  /* 0x0000000000007918 */ /* 0x000fc00000000000 */
        /* <DEDUP_REMOVED lines=13> */
.L_x_1:


//--------------------- .nv.shared.reserved.0     --------------------------
	.section	.nv.shared.reserved.0,"aw",@nobits
	.weak		__nv_reservedSMEM_offset_0_alias
	.size		__nv_reservedSMEM_offset_0_alias, 0, 64
	.other		__nv_reservedSMEM_offset_0_alias,@"STO_CUDA_RESERVED_SHARED STV_DEFAULT"
__nv_reservedSMEM_offset_0_alias:
	.zero		0
	.zero		64


//--------------------- .nv.constant0._Z11copy_kernelPfS_ii --------------------------
	.section	.nv.constant0._Z11copy_kernelPfS_ii,"a",@progbits
	.sectionflags	@""
	.align	4
.nv.constant0._Z11copy_kernelPfS_ii:
	.zero		920


//--------------------- SYMBOLS --------------------------

	.type		.nv.reservedSmem.offset0,@object
	.size		.nv.reservedSmem.offset0,0x4
